//
// Generated by NVIDIA NVVM Compiler
//
// Compiler Build ID: CL-36424714
// Cuda compilation tools, release 13.0, V13.0.88
// Based on NVVM 20.0.0
//

.version 9.0
.target sm_100
.address_size 64

	// .globl	_Z3addiPfS_
.extern .func  (.param .b32 func_retval0) vprintf
(
	.param .b64 vprintf_param_0,
	.param .b64 vprintf_param_1
)
;
.global .align 1 .b8 $str[20] = {72, 101, 108, 108, 111, 32, 102, 114, 111, 109, 32, 103, 112, 117, 33, 46, 46, 46, 10};

.visible .entry _Z3addiPfS_(
	.param .u32 _Z3addiPfS__param_0,
	.param .u64 .ptr .align 1 _Z3addiPfS__param_1,
	.param .u64 .ptr .align 1 _Z3addiPfS__param_2
)
{
	.reg .pred 	%p<2>;
	.reg .b32 	%r<6>;
	.reg .b32 	%f<4>;
	.reg .b64 	%rd<8>;

	ld.param.u32 	%r2, [_Z3addiPfS__param_0];
	ld.param.u64 	%rd1, [_Z3addiPfS__param_1];
	ld.param.u64 	%rd2, [_Z3addiPfS__param_2];
	mov.u32 	%r3, %ctaid.x;
	mov.u32 	%r4, %ntid.x;
	mov.u32 	%r5, %tid.x;
	mad.lo.s32 	%r1, %r3, %r4, %r5;
	setp.ge.s32 	%p1, %r1, %r2;
	@%p1 bra 	$L__BB0_2;
	cvta.to.global.u64 	%rd3, %rd1;
	cvta.to.global.u64 	%rd4, %rd2;
	mul.wide.s32 	%rd5, %r1, 4;
	add.s64 	%rd6, %rd3, %rd5;
	ld.global.f32 	%f1, [%rd6];
	add.s64 	%rd7, %rd4, %rd5;
	ld.global.f32 	%f2, [%rd7];
	add.f32 	%f3, %f1, %f2;
	st.global.f32 	[%rd7], %f3;
$L__BB0_2:
	ret;

}
	// .globl	_Z4initiPfS_
.visible .entry _Z4initiPfS_(
	.param .u32 _Z4initiPfS__param_0,
	.param .u64 .ptr .align 1 _Z4initiPfS__param_1,
	.param .u64 .ptr .align 1 _Z4initiPfS__param_2
)
{
	.reg .pred 	%p<2>;
	.reg .b32 	%r<8>;
	.reg .b64 	%rd<8>;

	ld.param.u32 	%r2, [_Z4initiPfS__param_0];
	ld.param.u64 	%rd1, [_Z4initiPfS__param_1];
	ld.param.u64 	%rd2, [_Z4initiPfS__param_2];
	mov.u32 	%r3, %tid.x;
	mov.u32 	%r4, %ctaid.x;
	mov.u32 	%r5, %ntid.x;
	mad.lo.s32 	%r1, %r4, %r5, %r3;
	setp.ge.s32 	%p1, %r1, %r2;
	@%p1 bra 	$L__BB1_2;
	cvta.to.global.u64 	%rd3, %rd1;
	cvta.to.global.u64 	%rd4, %rd2;
	mul.wide.s32 	%rd5, %r1, 4;
	add.s64 	%rd6, %rd3, %rd5;
	mov.b32 	%r6, 1065353216;
	st.global.u32 	[%rd6], %r6;
	add.s64 	%rd7, %rd4, %rd5;
	mov.b32 	%r7, 1073741824;
	st.global.u32 	[%rd7], %r7;
$L__BB1_2:
	ret;

}
	// .globl	_Z5printiPfS_
.visible .entry _Z5printiPfS_(
	.param .u32 _Z5printiPfS__param_0,
	.param .u64 .ptr .align 1 _Z5printiPfS__param_1,
	.param .u64 .ptr .align 1 _Z5printiPfS__param_2
)
{
	.reg .b32 	%r<3>;
	.reg .b64 	%rd<3>;

	mov.u64 	%rd1, $str;
	cvta.global.u64 	%rd2, %rd1;
	{ // callseq 0, 0
	.param .b64 param0;
	st.param.b64 	[param0], %rd2;
	.param .b64 param1;
	st.param.b64 	[param1], 0;
	.param .b32 retval0;
	call.uni (retval0), 
	vprintf, 
	(
	param0, 
	param1
	);
	ld.param.b32 	%r1, [retval0];
	} // callseq 0
	ret;

}


// ===== COMPILED SASS (sm_100) =====

	.target	sm_100

	.elftype	@"ET_EXEC"


//--------------------- .note.nv.tkinfo           --------------------------
	.section	.note.nv.tkinfo,"",@"SHT_NOTE"
	.sectionflags	@"SHF_NOTE_NV_TKINFO"
	.tkinfo
        /*0018*/ 	.word	0x00000002
        /*0030*/ 	.string	""
        /*0030*/ 	.string	"ptxas"
        /*0030*/ 	.string	"Cuda compilation tools, release 13.0, V13.0.88"
        /*0030*/ 	.string	"Build cuda_13.0.r13.0/compiler.36424714_0"
        /*0030*/ 	.string	"-arch sm_100 -m 64 "



//--------------------- .note.nv.cuinfo           --------------------------
	.section	.note.nv.cuinfo,"",@"SHT_NOTE"
	.sectionflags	@"SHF_NOTE_NV_CUINFO"
        /*0018*/ 	.short	0x0002
        /*001a*/ 	.short	0x0064
        /*001c*/ 	.short	0x0082
	.zero		2


//--------------------- .nv.info                  --------------------------
	.section	.nv.info,"",@"SHT_CUDA_INFO"
	.align	4


	//----- nvinfo : EIATTR_REGCOUNT
	.align		4
        /*0000*/ 	.byte	0x04, 0x2f
        /*0002*/ 	.short	(.L_2 - .L_1)
	.align		4
.L_1:
        /*0004*/ 	.word	index@(_Z3addiPfS_)
        /*0008*/ 	.word	0x0000000a


	//----- nvinfo : EIATTR_FRAME_SIZE
	.align		4
.L_2:
        /*000c*/ 	.byte	0x04, 0x11
        /*000e*/ 	.short	(.L_4 - .L_3)
	.align		4
.L_3:
        /*0010*/ 	.word	index@(_Z3addiPfS_)
        /*0014*/ 	.word	0x00000000


	//----- nvinfo : EIATTR_REGCOUNT
	.align		4
.L_4:
        /*0018*/ 	.byte	0x04, 0x2f
        /*001a*/ 	.short	(.L_6 - .L_5)
	.align		4
.L_5:
        /*001c*/ 	.word	index@(_Z4initiPfS_)
        /*0020*/ 	.word	0x0000000c


	//----- nvinfo : EIATTR_FRAME_SIZE
	.align		4
.L_6:
        /*0024*/ 	.byte	0x04, 0x11
        /*0026*/ 	.short	(.L_8 - .L_7)
	.align		4
.L_7:
        /*0028*/ 	.word	index@(_Z4initiPfS_)
        /*002c*/ 	.word	0x00000000


	//----- nvinfo : EIATTR_REGCOUNT
	.align		4
.L_8:
        /*0030*/ 	.byte	0x04, 0x2f
        /*0032*/ 	.short	(.L_10 - .L_9)
	.align		4
.L_9:
        /*0034*/ 	.word	index@(_Z5printiPfS_)
        /*0038*/ 	.word	0x00000018


	//----- nvinfo : EIATTR_FRAME_SIZE
	.align		4
.L_10:
        /*003c*/ 	.byte	0x04, 0x11
        /*003e*/ 	.short	(.L_12 - .L_11)
	.align		4
.L_11:
        /*0040*/ 	.word	index@(_Z5printiPfS_)
        /*0044*/ 	.word	0x00000000


	//----- nvinfo : EIATTR_MIN_STACK_SIZE
	.align		4
.L_12:
        /*0048*/ 	.byte	0x04, 0x12
        /*004a*/ 	.short	(.L_14 - .L_13)
	.align		4
.L_13:
        /*004c*/ 	.word	index@(_Z5printiPfS_)
        /*0050*/ 	.word	0x00000000


	//----- nvinfo : EIATTR_MIN_STACK_SIZE
	.align		4
.L_14:
        /*0054*/ 	.byte	0x04, 0x12
        /*0056*/ 	.short	(.L_16 - .L_15)
	.align		4
.L_15:
        /*0058*/ 	.word	index@(_Z4initiPfS_)
        /*005c*/ 	.word	0x00000000


	//----- nvinfo : EIATTR_MIN_STACK_SIZE
	.align		4
.L_16:
        /*0060*/ 	.byte	0x04, 0x12
        /*0062*/ 	.short	(.L_18 - .L_17)
	.align		4
.L_17:
        /*0064*/ 	.word	index@(_Z3addiPfS_)
        /*0068*/ 	.word	0x00000000
.L_18:


//--------------------- .nv.compat                --------------------------
	.section	.nv.compat,"",@"SHT_CUDA_COMPAT_INFO"
	.align	4
        /*0000*/ 	.byte	0x02, 0x09, 0x00, 0x00, 0x02, 0x02, 0x01, 0x00, 0x02, 0x05, 0x05, 0x00, 0x03, 0x07, 0x01, 0x01
        /*0010*/ 	.byte	0x02, 0x03, 0x00, 0x00, 0x02, 0x06, 0x01, 0x00, 0x04, 0x0b, 0x08, 0x00, 0x09, 0x00, 0x00, 0x00
        /*0020*/ 	.byte	0x00, 0x00, 0x00, 0x00


//--------------------- .nv.info._Z5printiPfS_    --------------------------
	.section	.nv.info._Z5printiPfS_,"",@"SHT_CUDA_INFO"
	.sectionflags	@""
	.align	4


	//----- nvinfo : EIATTR_CUDA_API_VERSION
	.align		4
        /*0000*/ 	.byte	0x04, 0x37
        /*0002*/ 	.short	(.L_20 - .L_19)
.L_19:
        /*0004*/ 	.word	0x00000082


	//----- nvinfo : EIATTR_KPARAM_INFO
	.align		4
.L_20:
        /*0008*/ 	.byte	0x04, 0x17
        /*000a*/ 	.short	(.L_22 - .L_21)
.L_21:
        /*000c*/ 	.word	0x00000000
        /*0010*/ 	.short	0x0002
        /*0012*/ 	.short	0x0010
        /*0014*/ 	.byte	0x00, 0xf5, 0x21, 0x00


	//----- nvinfo : EIATTR_KPARAM_INFO
	.align		4
.L_22:
        /*0018*/ 	.byte	0x04, 0x17
        /*001a*/ 	.short	(.L_24 - .L_23)
.L_23:
        /*001c*/ 	.word	0x00000000
        /*0020*/ 	.short	0x0001
        /*0022*/ 	.short	0x0008
        /*0024*/ 	.byte	0x00, 0xf5, 0x21, 0x00


	//----- nvinfo : EIATTR_KPARAM_INFO
	.align		4
.L_24:
        /*0028*/ 	.byte	0x04, 0x17
        /*002a*/ 	.short	(.L_26 - .L_25)
.L_25:
        /*002c*/ 	.word	0x00000000
        /*0030*/ 	.short	0x0000
        /*0032*/ 	.short	0x0000
        /*0034*/ 	.byte	0x00, 0xf0, 0x11, 0x00


	//----- nvinfo : EIATTR_SPARSE_MMA_MASK
	.align		4
.L_26:
        /*0038*/ 	.byte	0x03, 0x50
        /*003a*/ 	.short	0x0000


	//----- nvinfo : EIATTR_MAXREG_COUNT
	.align		4
        /*003c*/ 	.byte	0x03, 0x1b
        /*003e*/ 	.short	0x00ff


	//----- nvinfo : EIATTR_EXTERNS
	.align		4
        /*0040*/ 	.byte	0x04, 0x0f
        /*0042*/ 	.short	(.L_28 - .L_27)


	//   ....[0]....
	.align		4
.L_27:
        /*0044*/ 	.word	index@(vprintf)


	//----- nvinfo : EIATTR_MERCURY_ISA_VERSION
	.align		4
.L_28:
        /*0048*/ 	.byte	0x03, 0x5f
        /*004a*/ 	.short	0x0101


	//----- nvinfo : EIATTR_VRC_CTA_INIT_COUNT
	.align		4
        /*004c*/ 	.byte	0x02, 0x4a
	.zero		1
	.zero		1


	//----- nvinfo : EIATTR_SYSCALL_OFFSETS
	.align		4
        /*0050*/ 	.byte	0x04, 0x46
        /*0052*/ 	.short	(.L_30 - .L_29)


	//   ....[0]....
.L_29:
        /*0054*/ 	.word	0x00000080


	//----- nvinfo : EIATTR_EXIT_INSTR_OFFSETS
	.align		4
.L_30:
        /*0058*/ 	.byte	0x04, 0x1c
        /*005a*/ 	.short	(.L_32 - .L_31)


	//   ....[0]....
.L_31:
        /*005c*/ 	.word	0x00000090


	//----- nvinfo : EIATTR_CBANK_PARAM_SIZE
	.align		4
.L_32:
        /*0060*/ 	.byte	0x03, 0x19
        /*0062*/ 	.short	0x0018


	//----- nvinfo : EIATTR_PARAM_CBANK
	.align		4
        /*0064*/ 	.byte	0x04, 0x0a
        /*0066*/ 	.short	(.L_34 - .L_33)
	.align		4
.L_33:
        /*0068*/ 	.word	index@(.nv.constant0._Z5printiPfS_)
        /*006c*/ 	.short	0x0380
        /*006e*/ 	.short	0x0018


	//----- nvinfo : EIATTR_SW_WAR
	.align		4
.L_34:
        /*0070*/ 	.byte	0x04, 0x36
        /*0072*/ 	.short	(.L_36 - .L_35)
.L_35:
        /*0074*/ 	.word	0x00000008
.L_36:


//--------------------- .nv.info._Z4initiPfS_     --------------------------
	.section	.nv.info._Z4initiPfS_,"",@"SHT_CUDA_INFO"
	.sectionflags	@""
	.align	4


	//----- nvinfo : EIATTR_CUDA_API_VERSION
	.align		4
        /*0000*/ 	.byte	0x04, 0x37
        /*0002*/ 	.short	(.L_38 - .L_37)
.L_37:
        /*0004*/ 	.word	0x00000082


	//----- nvinfo : EIATTR_KPARAM_INFO
	.align		4
.L_38:
        /*0008*/ 	.byte	0x04, 0x17
        /*000a*/ 	.short	(.L_40 - .L_39)
.L_39:
        /*000c*/ 	.word	0x00000000
        /*0010*/ 	.short	0x0002
        /*0012*/ 	.short	0x0010
        /*0014*/ 	.byte	0x00, 0xf5, 0x21, 0x00


	//----- nvinfo : EIATTR_KPARAM_INFO
	.align		4
.L_40:
        /*0018*/ 	.byte	0x04, 0x17
        /*001a*/ 	.short	(.L_42 - .L_41)
.L_41:
        /*001c*/ 	.word	0x00000000
        /*0020*/ 	.short	0x0001
        /*0022*/ 	.short	0x0008
        /*0024*/ 	.byte	0x00, 0xf5, 0x21, 0x00


	//----- nvinfo : EIATTR_KPARAM_INFO
	.align		4
.L_42:
        /*0028*/ 	.byte	0x04, 0x17
        /*002a*/ 	.short	(.L_44 - .L_43)
.L_43:
        /*002c*/ 	.word	0x00000000
        /*0030*/ 	.short	0x0000
        /*0032*/ 	.short	0x0000
        /*0034*/ 	.byte	0x00, 0xf0, 0x11, 0x00


	//----- nvinfo : EIATTR_SPARSE_MMA_MASK
	.align		4
.L_44:
        /*0038*/ 	.byte	0x03, 0x50
        /*003a*/ 	.short	0x0000


	//----- nvinfo : EIATTR_MAXREG_COUNT
	.align		4
        /*003c*/ 	.byte	0x03, 0x1b
        /*003e*/ 	.short	0x00ff


	//----- nvinfo : EIATTR_MERCURY_ISA_VERSION
	.align		4
        /*0040*/ 	.byte	0x03, 0x5f
        /*0042*/ 	.short	0x0101


	//----- nvinfo : EIATTR_VRC_CTA_INIT_COUNT
	.align		4
        /*0044*/ 	.byte	0x02, 0x4a
	.zero		1
	.zero		1


	//----- nvinfo : EIATTR_EXIT_INSTR_OFFSETS
	.align		4
        /*0048*/ 	.byte	0x04, 0x1c
        /*004a*/ 	.short	(.L_46 - .L_45)


	//   ....[0]....
.L_45:
        /*004c*/ 	.word	0x00000070


	//   ....[1]....
        /*0050*/ 	.word	0x00000110


	//----- nvinfo : EIATTR_CBANK_PARAM_SIZE
	.align		4
.L_46:
        /*0054*/ 	.byte	0x03, 0x19
        /*0056*/ 	.short	0x0018


	//----- nvinfo : EIATTR_PARAM_CBANK
	.align		4
        /*0058*/ 	.byte	0x04, 0x0a
        /*005a*/ 	.short	(.L_48 - .L_47)
	.align		4
.L_47:
        /*005c*/ 	.word	index@(.nv.constant0._Z4initiPfS_)
        /*0060*/ 	.short	0x0380
        /*0062*/ 	.short	0x0018


	//----- nvinfo : EIATTR_SW_WAR
	.align		4
.L_48:
        /*0064*/ 	.byte	0x04, 0x36
        /*0066*/ 	.short	(.L_50 - .L_49)
.L_49:
        /*0068*/ 	.word	0x00000008
.L_50:


//--------------------- .nv.info._Z3addiPfS_      --------------------------
	.section	.nv.info._Z3addiPfS_,"",@"SHT_CUDA_INFO"
	.sectionflags	@""
	.align	4


	//----- nvinfo : EIATTR_CUDA_API_VERSION
	.align		4
        /*0000*/ 	.byte	0x04, 0x37
        /*0002*/ 	.short	(.L_52 - .L_51)
.L_51:
        /*0004*/ 	.word	0x00000082


	//----- nvinfo : EIATTR_KPARAM_INFO
	.align		4
.L_52:
        /*0008*/ 	.byte	0x04, 0x17
        /*000a*/ 	.short	(.L_54 - .L_53)
.L_53:
        /*000c*/ 	.word	0x00000000
        /*0010*/ 	.short	0x0002
        /*0012*/ 	.short	0x0010
        /*0014*/ 	.byte	0x00, 0xf5, 0x21, 0x00


	//----- nvinfo : EIATTR_KPARAM_INFO
	.align		4
.L_54:
        /*0018*/ 	.byte	0x04, 0x17
        /*001a*/ 	.short	(.L_56 - .L_55)
.L_55:
        /*001c*/ 	.word	0x00000000
        /*0020*/ 	.short	0x0001
        /*0022*/ 	.short	0x0008
        /*0024*/ 	.byte	0x00, 0xf5, 0x21, 0x00


	//----- nvinfo : EIATTR_KPARAM_INFO
	.align		4
.L_56:
        /*0028*/ 	.byte	0x04, 0x17
        /*002a*/ 	.short	(.L_58 - .L_57)
.L_57:
        /*002c*/ 	.word	0x00000000
        /*0030*/ 	.short	0x0000
        /*0032*/ 	.short	0x0000
        /*0034*/ 	.byte	0x00, 0xf0, 0x11, 0x00


	//----- nvinfo : EIATTR_SPARSE_MMA_MASK
	.align		4
.L_58:
        /*0038*/ 	.byte	0x03, 0x50
        /*003a*/ 	.short	0x0000


	//----- nvinfo : EIATTR_MAXREG_COUNT
	.align		4
        /*003c*/ 	.byte	0x03, 0x1b
        /*003e*/ 	.short	0x00ff


	//----- nvinfo : EIATTR_MERCURY_ISA_VERSION
	.align		4
        /*0040*/ 	.byte	0x03, 0x5f
        /*0042*/ 	.short	0x0101


	//----- nvinfo : EIATTR_VRC_CTA_INIT_COUNT
	.align		4
        /*0044*/ 	.byte	0x02, 0x4a
	.zero		1
	.zero		1


	//----- nvinfo : EIATTR_EXIT_INSTR_OFFSETS
	.align		4
        /*0048*/ 	.byte	0x04, 0x1c
        /*004a*/ 	.short	(.L_60 - .L_59)


	//   ....[0]....
.L_59:
        /*004c*/ 	.word	0x00000070


	//   ....[1]....
        /*0050*/ 	.word	0x00000110


	//----- nvinfo : EIATTR_CBANK_PARAM_SIZE
	.align		4
.L_60:
        /*0054*/ 	.byte	0x03, 0x19
        /*0056*/ 	.short	0x0018


	//----- nvinfo : EIATTR_PARAM_CBANK
	.align		4
        /*0058*/ 	.byte	0x04, 0x0a
        /*005a*/ 	.short	(.L_62 - .L_61)
	.align		4
.L_61:
        /*005c*/ 	.word	index@(.nv.constant0._Z3addiPfS_)
        /*0060*/ 	.short	0x0380
        /*0062*/ 	.short	0x0018


	//----- nvinfo : EIATTR_SW_WAR
	.align		4
.L_62:
        /*0064*/ 	.byte	0x04, 0x36
        /*0066*/ 	.short	(.L_64 - .L_63)
.L_63:
        /*0068*/ 	.word	0x00000008
.L_64:


//--------------------- .nv.callgraph             --------------------------
	.section	.nv.callgraph,"",@"SHT_CUDA_CALLGRAPH"
	.align	4
	.sectionentsize	8
	.align		4
        /*0000*/ 	.word	0x00000000
	.align		4
        /*0004*/ 	.word	0xffffffff
	.align		4
        /*0008*/ 	.word	index@(_Z5printiPfS_)
	.align		4
        /*000c*/ 	.word	index@(vprintf)
	.align		4
        /*0010*/ 	.word	0x00000000
	.align		4
        /*0014*/ 	.word	0xfffffffe
	.align		4
        /*0018*/ 	.word	0x00000000
	.align		4
        /*001c*/ 	.word	0xfffffffd
	.align		4
        /*0020*/ 	.word	0x00000000
	.align		4
        /*0024*/ 	.word	0xfffffffc


//--------------------- .nv.constant4             --------------------------
	.section	.nv.constant4,"a",@progbits
	.align	8
	.align		8
.nv.constant4:
        /*0000*/ 	.dword	vprintf
	.align		8
        /*0008*/ 	.dword	$str


//--------------------- .text._Z5printiPfS_       --------------------------
	.section	.text._Z5printiPfS_,"ax",@progbits
	.align	128
        .global         _Z5printiPfS_
        .type           _Z5printiPfS_,@function
        .size           _Z5printiPfS_,(.L_x_4 - _Z5printiPfS_)
        .other          _Z5printiPfS_,@"STO_CUDA_ENTRY STV_DEFAULT"
_Z5printiPfS_:
.text._Z5printiPfS_:
[----:B------:R-:W0:Y:S01]  /*0000*/  LDC R1, c[0x0][0x37c] ;  /* 0x0000df00ff017b82 */ /* 0x000e220000000800 */
[----:B------:R-:W-:Y:S01]  /*0010*/  MOV R0, 0x0 ;  /* 0x0000000000007802 */ /* 0x000fe20000000f00 */
[----:B------:R-:W1:Y:S01]  /*0020*/  LDCU.64 UR4, c[0x4][0x8] ;  /* 0x01000100ff0477ac */ /* 0x000e620008000a00 */
[----:B------:R-:W-:-:S05]  /*0030*/  CS2R R6, SRZ ;  /* 0x0000000000067805 */ /* 0x000fca000001ff00 */
[----:B------:R2:W3:Y:S01]  /*0040*/  LDC.64 R2, c[0x4][R0] ;  /* 0x0100000000027b82 */ /* 0x0004e20000000a00 */
[----:B-1----:R-:W-:Y:S02]  /*0050*/  IMAD.U32 R4, RZ, RZ, UR4 ;  /* 0x00000004ff047e24 */ /* 0x002fe4000f8e00ff */
[----:B--2---:R-:W-:-:S07]  /*0060*/  IMAD.U32 R5, RZ, RZ, UR5 ;  /* 0x00000005ff057e24 */ /* 0x004fce000f8e00ff */
[----:B------:R-:W-:-:S07]  /*0070*/  LEPC R20, `(.L_x_0) ;  /* 0x000000001014794e */ /* 0x000fce0000000000 */
[----:B0--3--:R-:W-:Y:S05]  /*0080*/  CALL.ABS.NOINC R2 ;  /* 0x0000000002007343 */ /* 0x009fea0003c00000 */
.L_x_0:
[----:B------:R-:W-:Y:S05]  /*0090*/  EXIT ;  /* 0x000000000000794d */ /* 0x000fea0003800000 */
.L_x_1:
[----:B------:R-:W-:-:S00]  /*00a0*/  BRA `(.L_x_1) ;  /* 0xfffffffc00fc7947 */ /* 0x000fc0000383ffff */
[----:B------:R-:W-:-:S00]  /*00b0*/  NOP ;  /* 0x0000000000007918 */ /* 0x000fc00000000000 */
        /* <DEDUP_REMOVED lines=12> */
.L_x_4:


//--------------------- .text._Z4initiPfS_        --------------------------
	.section	.text._Z4initiPfS_,"ax",@progbits
	.align	128
        .global         _Z4initiPfS_
        .type           _Z4initiPfS_,@function
        .size           _Z4initiPfS_,(.L_x_5 - _Z4initiPfS_)
        .other          _Z4initiPfS_,@"STO_CUDA_ENTRY STV_DEFAULT"
_Z4initiPfS_:
.text._Z4initiPfS_:
[----:B------:R-:W-:Y:S01]  /*0000*/  LDC R1, c[0x0][0x37c] ;  /* 0x0000df00ff017b82 */ /* 0x000fe20000000800 */
[----:B------:R-:W0:Y:S07]  /*0010*/  S2R R7, SR_TID.X ;  /* 0x0000000000077919 */ /* 0x000e2e0000002100 */
[----:B------:R-:W0:Y:S01]  /*0020*/  S2UR UR4, SR_CTAID.X ;  /* 0x00000000000479c3 */ /* 0x000e220000002500 */
[----:B------:R-:W1:Y:S07]  /*0030*/  LDCU UR5, c[0x0][0x380] ;  /* 0x00007000ff0577ac */ /* 0x000e6e0008000800 */
[----:B------:R-:W0:Y:S02]  /*0040*/  LDC R0, c[0x0][0x360] ;  /* 0x0000d800ff007b82 */ /* 0x000e240000000800 */
[----:B0-----:R-:W-:-:S05]  /*0050*/  IMAD R7, R0, UR4, R7 ;  /* 0x0000000400077c24 */ /* 0x001fca000f8e0207 */
[----:B-1----:R-:W-:-:S13]  /*0060*/  ISETP.GE.AND P0, PT, R7, UR5, PT ;  /* 0x0000000507007c0c */ /* 0x002fda000bf06270 */
[----:B------:R-:W-:Y:S05]  /*0070*/  @P0 EXIT ;  /* 0x000000000000094d */ /* 0x000fea0003800000 */
[----:B------:R-:W0:Y:S01]  /*0080*/  LDC.64 R2, c[0x0][0x388] ;  /* 0x0000e200ff027b82 */ /* 0x000e220000000a00 */
[----:B------:R-:W1:Y:S01]  /*0090*/  LDCU.64 UR4, c[0x0][0x358] ;  /* 0x00006b00ff0477ac */ /* 0x000e620008000a00 */
[----:B------:R-:W-:-:S06]  /*00a0*/  MOV R9, 0x40000000 ;  /* 0x4000000000097802 */ /* 0x000fcc0000000f00 */
[----:B------:R-:W2:Y:S01]  /*00b0*/  LDC.64 R4, c[0x0][0x390] ;  /* 0x0000e400ff047b82 */ /* 0x000ea20000000a00 */
[----:B0-----:R-:W-:-:S04]  /*00c0*/  IMAD.WIDE R2, R7, 0x4, R2 ;  /* 0x0000000407027825 */ /* 0x001fc800078e0202 */
[----:B--2---:R-:W-:-:S04]  /*00d0*/  IMAD.WIDE R4, R7, 0x4, R4 ;  /* 0x0000000407047825 */ /* 0x004fc800078e0204 */
[----:B------:R-:W-:-:S05]  /*00e0*/  HFMA2 R7, -RZ, RZ, 1.875, 0 ;  /* 0x3f800000ff077431 */ /* 0x000fca00000001ff */
[----:B-1----:R-:W-:Y:S04]  /*00f0*/  STG.E desc[UR4][R2.64], R7 ;  /* 0x0000000702007986 */ /* 0x002fe8000c101904 */
[----:B------:R-:W-:Y:S01]  /*0100*/  STG.E desc[UR4][R4.64], R9 ;  /* 0x0000000904007986 */ /* 0x000fe2000c101904 */
[----:B------:R-:W-:Y:S05]  /*0110*/  EXIT ;  /* 0x000000000000794d */ /* 0x000fea0003800000 */
.L_x_2:
        /* <DEDUP_REMOVED lines=14> */
.L_x_5:


//--------------------- .text._Z3addiPfS_         --------------------------
	.section	.text._Z3addiPfS_,"ax",@progbits
	.align	128
        .global         _Z3addiPfS_
        .type           _Z3addiPfS_,@function
        .size           _Z3addiPfS_,(.L_x_6 - _Z3addiPfS_)
        .other          _Z3addiPfS_,@"STO_CUDA_ENTRY STV_DEFAULT"
_Z3addiPfS_:
.text._Z3addiPfS_:
        /* <DEDUP_REMOVED lines=9> */
[----:B------:R-:W1:Y:S07]  /*0090*/  LDCU.64 UR4, c[0x0][0x358] ;  /* 0x00006b00ff0477ac */ /* 0x000e6e0008000a00 */
[----:B------:R-:W2:Y:S01]  /*00a0*/  LDC.64 R4, c[0x0][0x390] ;  /* 0x0000e400ff047b82 */ /* 0x000ea20000000a00 */
[----:B0-----:R-:W-:-:S06]  /*00b0*/  IMAD.WIDE R2, R7, 0x4, R2 ;  /* 0x0000000407027825 */ /* 0x001fcc00078e0202 */
[----:B-1----:R-:W3:Y:S01]  /*00c0*/  LDG.E R2, desc[UR4][R2.64] ;  /* 0x0000000402027981 */ /* 0x002ee2000c1e1900 */
[----:B--2---:R-:W-:-:S05]  /*00d0*/  IMAD.WIDE R4, R7, 0x4, R4 ;  /* 0x0000000407047825 */ /* 0x004fca00078e0204 */
[----:B------:R-:W3:Y:S02]  /*00e0*/  LDG.E R7, desc[UR4][R4.64] ;  /* 0x0000000404077981 */ /* 0x000ee4000c1e1900 */
[----:B---3--:R-:W-:-:S05]  /*00f0*/  FADD R7, R2, R7 ;  /* 0x0000000702077221 */ /* 0x008fca0000000000 */
[----:B------:R-:W-:Y:S01]  /*0100*/  STG.E desc[UR4][R4.64], R7 ;  /* 0x0000000704007986 */ /* 0x000fe2000c101904 */
[----:B------:R-:W-:Y:S05]  /*0110*/  EXIT ;  /* 0x000000000000794d */ /* 0x000fea0003800000 */
.L_x_3:
        /* <DEDUP_REMOVED lines=14> */
.L_x_6:


//--------------------- .nv.global.init           --------------------------
	.section	.nv.global.init,"aw",@progbits
.nv.global.init:
	.type		$str,@object
	.size		$str,(.L_0 - $str)
$str:
        /*0000*/ 	.byte	0x48, 0x65, 0x6c, 0x6c, 0x6f, 0x20, 0x66, 0x72, 0x6f, 0x6d, 0x20, 0x67, 0x70, 0x75, 0x21, 0x2e
        /*0010*/ 	.byte	0x2e, 0x2e, 0x0a, 0x00
.L_0:


//--------------------- .nv.shared.reserved.0     --------------------------
	.section	.nv.shared.reserved.0,"aw",@nobits
	.weak		__nv_reservedSMEM_offset_0_alias
	.size		__nv_reservedSMEM_offset_0_alias, 0, 64
	.other		__nv_reservedSMEM_offset_0_alias,@"STO_CUDA_RESERVED_SHARED STV_DEFAULT"
__nv_reservedSMEM_offset_0_alias:
	.zero		0
	.zero		64


//--------------------- .nv.constant0._Z5printiPfS_ --------------------------
	.section	.nv.constant0._Z5printiPfS_,"a",@progbits
	.sectionflags	@""
	.align	4
.nv.constant0._Z5printiPfS_:
	.zero		920


//--------------------- .nv.constant0._Z4initiPfS_ --------------------------
	.section	.nv.constant0._Z4initiPfS_,"a",@progbits
	.sectionflags	@""
	.align	4
.nv.constant0._Z4initiPfS_:
	.zero		920


//--------------------- .nv.constant0._Z3addiPfS_ --------------------------
	.section	.nv.constant0._Z3addiPfS_,"a",@progbits
	.sectionflags	@""
	.align	4
.nv.constant0._Z3addiPfS_:
	.zero		920


//--------------------- SYMBOLS --------------------------

	.type		.nv.reservedSmem.offset0,@object
	.size		.nv.reservedSmem.offset0,0x4
	.type		vprintf,@function
